//
// Generated by NVIDIA NVVM Compiler
//
// Compiler Build ID: CL-36424714
// Cuda compilation tools, release 13.0, V13.0.88
// Based on NVVM 20.0.0
//

.version 9.0
.target sm_100
.address_size 64

	// .globl	_Z7gpu_sumP3dotiPi
.global .attribute(.managed) .align 4 .b8 source[800000];
.global .attribute(.managed) .align 4 .u32 final_result;

.visible .entry _Z7gpu_sumP3dotiPi(
	.param .u64 .ptr .align 1 _Z7gpu_sumP3dotiPi_param_0,
	.param .u32 _Z7gpu_sumP3dotiPi_param_1,
	.param .u64 .ptr .align 1 _Z7gpu_sumP3dotiPi_param_2
)
{
	.reg .pred 	%p<2>;
	.reg .b32 	%r<12>;
	.reg .b64 	%rd<7>;

	ld.param.u64 	%rd2, [_Z7gpu_sumP3dotiPi_param_0];
	ld.param.u64 	%rd1, [_Z7gpu_sumP3dotiPi_param_2];
	cvta.to.global.u64 	%rd3, %rd2;
	mov.u32 	%r1, %tid.x;
	mov.u32 	%r2, %ctaid.x;
	mov.u32 	%r3, %ntid.x;
	mad.lo.s32 	%r4, %r2, %r3, %r1;
	mul.wide.s32 	%rd4, %r4, 8;
	add.s64 	%rd5, %rd3, %rd4;
	ld.global.u32 	%r5, [%rd5];
	add.s32 	%r6, %r5, -2000;
	ld.global.u32 	%r7, [%rd5+4];
	add.s32 	%r8, %r7, -2000;
	mul.lo.s32 	%r9, %r6, %r6;
	mad.lo.s32 	%r10, %r8, %r8, %r9;
	setp.gt.u32 	%p1, %r10, 3999999;
	@%p1 bra 	$L__BB0_2;
	cvta.to.global.u64 	%rd6, %rd1;
	atom.global.add.u32 	%r11, [%rd6], 1;
$L__BB0_2:
	ret;

}


// ===== COMPILED SASS (sm_100) =====

	.target	sm_100

	.elftype	@"ET_EXEC"


//--------------------- .note.nv.tkinfo           --------------------------
	.section	.note.nv.tkinfo,"",@"SHT_NOTE"
	.sectionflags	@"SHF_NOTE_NV_TKINFO"
	.tkinfo
        /*0018*/ 	.word	0x00000002
        /*0030*/ 	.string	""
        /*0030*/ 	.string	"ptxas"
        /*0030*/ 	.string	"Cuda compilation tools, release 13.0, V13.0.88"
        /*0030*/ 	.string	"Build cuda_13.0.r13.0/compiler.36424714_0"
        /*0030*/ 	.string	"-arch sm_100 -m 64 "



//--------------------- .note.nv.cuinfo           --------------------------
	.section	.note.nv.cuinfo,"",@"SHT_NOTE"
	.sectionflags	@"SHF_NOTE_NV_CUINFO"
        /*0018*/ 	.short	0x0002
        /*001a*/ 	.short	0x0064
        /*001c*/ 	.short	0x0082
	.zero		2


//--------------------- .nv.info                  --------------------------
	.section	.nv.info,"",@"SHT_CUDA_INFO"
	.align	4


	//----- nvinfo : EIATTR_REGCOUNT
	.align		4
        /*0000*/ 	.byte	0x04, 0x2f
        /*0002*/ 	.short	(.L_3 - .L_2)
	.align		4
.L_2:
        /*0004*/ 	.word	index@(_Z7gpu_sumP3dotiPi)
        /*0008*/ 	.word	0x00000008


	//----- nvinfo : EIATTR_FRAME_SIZE
	.align		4
.L_3:
        /*000c*/ 	.byte	0x04, 0x11
        /*000e*/ 	.short	(.L_5 - .L_4)
	.align		4
.L_4:
        /*0010*/ 	.word	index@(_Z7gpu_sumP3dotiPi)
        /*0014*/ 	.word	0x00000000


	//----- nvinfo : EIATTR_MIN_STACK_SIZE
	.align		4
.L_5:
        /*0018*/ 	.byte	0x04, 0x12
        /*001a*/ 	.short	(.L_7 - .L_6)
	.align		4
.L_6:
        /*001c*/ 	.word	index@(_Z7gpu_sumP3dotiPi)
        /*0020*/ 	.word	0x00000000
.L_7:


//--------------------- .nv.compat                --------------------------
	.section	.nv.compat,"",@"SHT_CUDA_COMPAT_INFO"
	.align	4
        /*0000*/ 	.byte	0x02, 0x09, 0x00, 0x00, 0x02, 0x02, 0x01, 0x00, 0x02, 0x05, 0x05, 0x00, 0x03, 0x07, 0x01, 0x01
        /*0010*/ 	.byte	0x02, 0x03, 0x00, 0x00, 0x02, 0x06, 0x01, 0x00, 0x04, 0x0b, 0x08, 0x00, 0x09, 0x00, 0x00, 0x00
        /*0020*/ 	.byte	0x00, 0x00, 0x00, 0x00


//--------------------- .nv.info._Z7gpu_sumP3dotiPi --------------------------
	.section	.nv.info._Z7gpu_sumP3dotiPi,"",@"SHT_CUDA_INFO"
	.sectionflags	@""
	.align	4


	//----- nvinfo : EIATTR_CUDA_API_VERSION
	.align		4
        /*0000*/ 	.byte	0x04, 0x37
        /*0002*/ 	.short	(.L_9 - .L_8)
.L_8:
        /*0004*/ 	.word	0x00000082


	//----- nvinfo : EIATTR_KPARAM_INFO
	.align		4
.L_9:
        /*0008*/ 	.byte	0x04, 0x17
        /*000a*/ 	.short	(.L_11 - .L_10)
.L_10:
        /*000c*/ 	.word	0x00000000
        /*0010*/ 	.short	0x0002
        /*0012*/ 	.short	0x0010
        /*0014*/ 	.byte	0x00, 0xf5, 0x21, 0x00


	//----- nvinfo : EIATTR_KPARAM_INFO
	.align		4
.L_11:
        /*0018*/ 	.byte	0x04, 0x17
        /*001a*/ 	.short	(.L_13 - .L_12)
.L_12:
        /*001c*/ 	.word	0x00000000
        /*0020*/ 	.short	0x0001
        /*0022*/ 	.short	0x0008
        /*0024*/ 	.byte	0x00, 0xf0, 0x11, 0x00


	//----- nvinfo : EIATTR_KPARAM_INFO
	.align		4
.L_13:
        /*0028*/ 	.byte	0x04, 0x17
        /*002a*/ 	.short	(.L_15 - .L_14)
.L_14:
        /*002c*/ 	.word	0x00000000
        /*0030*/ 	.short	0x0000
        /*0032*/ 	.short	0x0000
        /*0034*/ 	.byte	0x00, 0xf5, 0x21, 0x00


	//----- nvinfo : EIATTR_SPARSE_MMA_MASK
	.align		4
.L_15:
        /*0038*/ 	.byte	0x03, 0x50
        /*003a*/ 	.short	0x0000


	//----- nvinfo : EIATTR_MAXREG_COUNT
	.align		4
        /*003c*/ 	.byte	0x03, 0x1b
        /*003e*/ 	.short	0x00ff


	//----- nvinfo : EIATTR_MERCURY_ISA_VERSION
	.align		4
        /*0040*/ 	.byte	0x03, 0x5f
        /*0042*/ 	.short	0x0101


	//----- nvinfo : EIATTR_INT_WARP_WIDE_INSTR_OFFSETS
	.align		4
        /*0044*/ 	.byte	0x04, 0x31
        /*0046*/ 	.short	(.L_17 - .L_16)


	//   ....[0]....
.L_16:
        /*0048*/ 	.word	0x00000120


	//----- nvinfo : EIATTR_VRC_CTA_INIT_COUNT
	.align		4
.L_17:
        /*004c*/ 	.byte	0x02, 0x4a
	.zero		1
	.zero		1


	//----- nvinfo : EIATTR_EXIT_INSTR_OFFSETS
	.align		4
        /*0050*/ 	.byte	0x04, 0x1c
        /*0052*/ 	.short	(.L_19 - .L_18)


	//   ....[0]....
.L_18:
        /*0054*/ 	.word	0x000000f0


	//   ....[1]....
        /*0058*/ 	.word	0x00000170


	//----- nvinfo : EIATTR_CBANK_PARAM_SIZE
	.align		4
.L_19:
        /*005c*/ 	.byte	0x03, 0x19
        /*005e*/ 	.short	0x0018


	//----- nvinfo : EIATTR_PARAM_CBANK
	.align		4
        /*0060*/ 	.byte	0x04, 0x0a
        /*0062*/ 	.short	(.L_21 - .L_20)
	.align		4
.L_20:
        /*0064*/ 	.word	index@(.nv.constant0._Z7gpu_sumP3dotiPi)
        /*0068*/ 	.short	0x0380
        /*006a*/ 	.short	0x0018


	//----- nvinfo : EIATTR_SW_WAR
	.align		4
.L_21:
        /*006c*/ 	.byte	0x04, 0x36
        /*006e*/ 	.short	(.L_23 - .L_22)
.L_22:
        /*0070*/ 	.word	0x00000008
.L_23:


//--------------------- .nv.callgraph             --------------------------
	.section	.nv.callgraph,"",@"SHT_CUDA_CALLGRAPH"
	.align	4
	.sectionentsize	8
	.align		4
        /*0000*/ 	.word	0x00000000
	.align		4
        /*0004*/ 	.word	0xffffffff
	.align		4
        /*0008*/ 	.word	0x00000000
	.align		4
        /*000c*/ 	.word	0xfffffffe
	.align		4
        /*0010*/ 	.word	0x00000000
	.align		4
        /*0014*/ 	.word	0xfffffffd
	.align		4
        /*0018*/ 	.word	0x00000000
	.align		4
        /*001c*/ 	.word	0xfffffffc


//--------------------- .nv.constant4             --------------------------
	.section	.nv.constant4,"a",@progbits
	.align	8
	.align		8
.nv.constant4:
        /*0000*/ 	.dword	source
	.align		8
        /*0008*/ 	.dword	final_result


//--------------------- .text._Z7gpu_sumP3dotiPi  --------------------------
	.section	.text._Z7gpu_sumP3dotiPi,"ax",@progbits
	.align	128
        .global         _Z7gpu_sumP3dotiPi
        .type           _Z7gpu_sumP3dotiPi,@function
        .size           _Z7gpu_sumP3dotiPi,(.L_x_1 - _Z7gpu_sumP3dotiPi)
        .other          _Z7gpu_sumP3dotiPi,@"STO_CUDA_ENTRY STV_DEFAULT"
_Z7gpu_sumP3dotiPi:
.text._Z7gpu_sumP3dotiPi:
[----:B------:R-:W-:Y:S01]  /*0000*/  LDC R1, c[0x0][0x37c] ;  /* 0x0000df00ff017b82 */ /* 0x000fe20000000800 */
[----:B------:R-:W0:Y:S07]  /*0010*/  S2R R5, SR_TID.X ;  /* 0x0000000000057919 */ /* 0x000e2e0000002100 */
[----:B------:R-:W0:Y:S01]  /*0020*/  S2UR UR6, SR_CTAID.X ;  /* 0x00000000000679c3 */ /* 0x000e220000002500 */
[----:B------:R-:W1:Y:S07]  /*0030*/  LDCU.64 UR4, c[0x0][0x358] ;  /* 0x00006b00ff0477ac */ /* 0x000e6e0008000a00 */
[----:B------:R-:W0:Y:S08]  /*0040*/  LDC R0, c[0x0][0x360] ;  /* 0x0000d800ff007b82 */ /* 0x000e300000000800 */
[----:B------:R-:W2:Y:S01]  /*0050*/  LDC.64 R2, c[0x0][0x380] ;  /* 0x0000e000ff027b82 */ /* 0x000ea20000000a00 */
[----:B0-----:R-:W-:-:S04]  /*0060*/  IMAD R5, R0, UR6, R5 ;  /* 0x0000000600057c24 */ /* 0x001fc8000f8e0205 */
[----:B--2---:R-:W-:-:S05]  /*0070*/  IMAD.WIDE R2, R5, 0x8, R2 ;  /* 0x0000000805027825 */ /* 0x004fca00078e0202 */
[----:B-1----:R-:W2:Y:S04]  /*0080*/  LDG.E R0, desc[UR4][R2.64] ;  /* 0x0000000402007981 */ /* 0x002ea8000c1e1900 */
[----:B------:R-:W3:Y:S01]  /*0090*/  LDG.E R4, desc[UR4][R2.64+0x4] ;  /* 0x0000040402047981 */ /* 0x000ee2000c1e1900 */
[----:B--2---:R-:W-:Y:S02]  /*00a0*/  IADD3 R0, PT, PT, R0, -0x7d0, RZ ;  /* 0xfffff83000007810 */ /* 0x004fe40007ffe0ff */
[----:B---3--:R-:W-:-:S03]  /*00b0*/  IADD3 R4, PT, PT, R4, -0x7d0, RZ ;  /* 0xfffff83004047810 */ /* 0x008fc60007ffe0ff */
[----:B------:R-:W-:-:S04]  /*00c0*/  IMAD R5, R0, R0, RZ ;  /* 0x0000000000057224 */ /* 0x000fc800078e02ff */
[----:B------:R-:W-:-:S05]  /*00d0*/  IMAD R5, R4, R4, R5 ;  /* 0x0000000404057224 */ /* 0x000fca00078e0205 */
[----:B------:R-:W-:-:S13]  /*00e0*/  ISETP.GT.U32.AND P0, PT, R5, 0x3d08ff, PT ;  /* 0x003d08ff0500780c */ /* 0x000fda0003f04070 */
[----:B------:R-:W-:Y:S05]  /*00f0*/  @P0 EXIT ;  /* 0x000000000000094d */ /* 0x000fea0003800000 */
[----:B------:R-:W0:Y:S01]  /*0100*/  S2R R0, SR_LANEID ;  /* 0x0000000000007919 */ /* 0x000e220000000000 */
[----:B------:R-:W1:Y:S01]  /*0110*/  LDC.64 R2, c[0x0][0x390] ;  /* 0x0000e400ff027b82 */ /* 0x000e620000000a00 */
[----:B------:R-:W-:Y:S02]  /*0120*/  VOTEU.ANY UR6, UPT, PT ;  /* 0x0000000000067886 */ /* 0x000fe400038e0100 */
[----:B------:R-:W-:Y:S02]  /*0130*/  UFLO.U32 UR7, UR6 ;  /* 0x00000006000772bd */ /* 0x000fe400080e0000 */
[----:B------:R-:W1:Y:S04]  /*0140*/  POPC R5, UR6 ;  /* 0x0000000600057d09 */ /* 0x000e680008000000 */
[----:B0-----:R-:W-:-:S13]  /*0150*/  ISETP.EQ.U32.AND P0, PT, R0, UR7, PT ;  /* 0x0000000700007c0c */ /* 0x001fda000bf02070 */
[----:B-1----:R-:W-:Y:S01]  /*0160*/  @P0 REDG.E.ADD.STRONG.GPU desc[UR4][R2.64], R5 ;  /* 0x000000050200098e */ /* 0x002fe2000c12e104 */
[----:B------:R-:W-:Y:S05]  /*0170*/  EXIT ;  /* 0x000000000000794d */ /* 0x000fea0003800000 */
.L_x_0:
[----:B------:R-:W-:-:S00]  /*0180*/  BRA `(.L_x_0) ;  /* 0xfffffffc00fc7947 */ /* 0x000fc0000383ffff */
[----:B------:R-:W-:-:S00]  /*0190*/  NOP ;  /* 0x0000000000007918 */ /* 0x000fc00000000000 */
        /* <DEDUP_REMOVED lines=14> */
.L_x_1:


//--------------------- .nv.shared.reserved.0     --------------------------
	.section	.nv.shared.reserved.0,"aw",@nobits
	.weak		__nv_reservedSMEM_offset_0_alias
	.size		__nv_reservedSMEM_offset_0_alias, 0, 64
	.other		__nv_reservedSMEM_offset_0_alias,@"STO_CUDA_RESERVED_SHARED STV_DEFAULT"
__nv_reservedSMEM_offset_0_alias:
	.zero		0
	.zero		64


//--------------------- .nv.global                --------------------------
	.section	.nv.global,"aw",@nobits
	.align	4
.nv.global:
	.type		final_result,@object
	.size		final_result,(source - final_result)
	.other		final_result,@"STV_DEFAULT STO_CUDA_MANAGED"
final_result:
	.zero		4
	.type		source,@object
	.size		source,(.L_0 - source)
	.other		source,@"STV_DEFAULT STO_CUDA_MANAGED"
source:
	.zero		800000
.L_0:


//--------------------- .nv.constant0._Z7gpu_sumP3dotiPi --------------------------
	.section	.nv.constant0._Z7gpu_sumP3dotiPi,"a",@progbits
	.sectionflags	@""
	.align	4
.nv.constant0._Z7gpu_sumP3dotiPi:
	.zero		920


//--------------------- SYMBOLS --------------------------

	.type		.nv.reservedSmem.offset0,@object
	.size		.nv.reservedSmem.offset0,0x4
